//
// Generated by NVIDIA NVVM Compiler
//
// Compiler Build ID: CL-36424714
// Cuda compilation tools, release 13.0, V13.0.88
// Based on NVVM 20.0.0
//

.version 9.0
.target sm_100
.address_size 64

	// .globl	_Z6locatePiS_i
.extern .func  (.param .b32 func_retval0) vprintf
(
	.param .b64 vprintf_param_0,
	.param .b64 vprintf_param_1
)
;
.global .align 1 .b8 $str[12] = {116, 105, 100, 32, 105, 115, 58, 32, 37, 105, 10};
.global .align 1 .b8 $str$1[12] = {37, 105, 44, 32, 37, 105, 44, 32, 37, 105, 10};

.visible .entry _Z6locatePiS_i(
	.param .u64 .ptr .align 1 _Z6locatePiS_i_param_0,
	.param .u64 .ptr .align 1 _Z6locatePiS_i_param_1,
	.param .u32 _Z6locatePiS_i_param_2
)
{
	.local .align 8 .b8 	__local_depot0[16];
	.reg .b64 	%SP;
	.reg .b64 	%SPL;
	.reg .pred 	%p<11>;
	.reg .b32 	%r<16>;
	.reg .b64 	%rd<17>;

	mov.u64 	%SPL, __local_depot0;
	cvta.local.u64 	%SP, %SPL;
	ld.param.u64 	%rd2, [_Z6locatePiS_i_param_0];
	ld.param.u64 	%rd3, [_Z6locatePiS_i_param_1];
	cvta.to.global.u64 	%rd1, %rd3;
	cvta.to.global.u64 	%rd4, %rd2;
	add.u64 	%rd5, %SP, 0;
	add.u64 	%rd6, %SPL, 0;
	mov.u32 	%r1, %tid.x;
	mul.lo.s32 	%r3, %r1, 3;
	st.local.u32 	[%rd6], %r1;
	mov.u64 	%rd7, $str;
	cvta.global.u64 	%rd8, %rd7;
	{ // callseq 0, 0
	.param .b64 param0;
	st.param.b64 	[param0], %rd8;
	.param .b64 param1;
	st.param.b64 	[param1], %rd5;
	.param .b32 retval0;
	call.uni (retval0), 
	vprintf, 
	(
	param0, 
	param1
	);
	ld.param.b32 	%r4, [retval0];
	} // callseq 0
	mul.wide.u32 	%rd9, %r3, 4;
	add.s64 	%rd10, %rd4, %rd9;
	ld.global.u32 	%r6, [%rd10];
	shl.b32 	%r7, %r6, 4;
	ld.global.u32 	%r8, [%rd10+4];
	shl.b32 	%r9, %r8, 2;
	add.s32 	%r10, %r9, %r7;
	ld.global.u32 	%r11, [%rd10+8];
	add.s32 	%r2, %r10, %r11;
	st.local.v2.u32 	[%rd6], {%r6, %r8};
	st.local.u32 	[%rd6+8], %r11;
	mov.u64 	%rd11, $str$1;
	cvta.global.u64 	%rd12, %rd11;
	{ // callseq 1, 0
	.param .b64 param0;
	st.param.b64 	[param0], %rd12;
	.param .b64 param1;
	st.param.b64 	[param1], %rd5;
	.param .b32 retval0;
	call.uni (retval0), 
	vprintf, 
	(
	param0, 
	param1
	);
	ld.param.b32 	%r12, [retval0];
	} // callseq 1
	mov.pred 	%p10, -1;
	setp.eq.s32 	%p3, %r2, 18;
	@%p3 bra 	$L__BB0_5;
	setp.eq.s32 	%p4, %r2, 16;
	@%p4 bra 	$L__BB0_5;
	setp.ne.s32 	%p5, %r2, 6;
	@%p5 bra 	$L__BB0_4;
	mul.wide.u32 	%rd13, %r1, 4;
	add.s64 	%rd14, %rd1, %rd13;
	mov.b32 	%r14, 1;
	st.global.u32 	[%rd14], %r14;
	bra.uni 	$L__BB0_7;
$L__BB0_4:
	mov.pred 	%p10, 0;
$L__BB0_5:
	setp.ne.s32 	%p7, %r2, 24;
	not.pred 	%p8, %p10;
	and.pred  	%p9, %p8, %p7;
	@%p9 bra 	$L__BB0_7;
	mul.wide.u32 	%rd15, %r1, 4;
	add.s64 	%rd16, %rd1, %rd15;
	mov.b32 	%r15, 2;
	st.global.u32 	[%rd16], %r15;
$L__BB0_7:
	ret;

}


// ===== COMPILED SASS (sm_100) =====

	.target	sm_100

	.elftype	@"ET_EXEC"


//--------------------- .note.nv.tkinfo           --------------------------
	.section	.note.nv.tkinfo,"",@"SHT_NOTE"
	.sectionflags	@"SHF_NOTE_NV_TKINFO"
	.tkinfo
        /*0018*/ 	.word	0x00000002
        /*0030*/ 	.string	""
        /*0030*/ 	.string	"ptxas"
        /*0030*/ 	.string	"Cuda compilation tools, release 13.0, V13.0.88"
        /*0030*/ 	.string	"Build cuda_13.0.r13.0/compiler.36424714_0"
        /*0030*/ 	.string	"-arch sm_100 -m 64 "



//--------------------- .note.nv.cuinfo           --------------------------
	.section	.note.nv.cuinfo,"",@"SHT_NOTE"
	.sectionflags	@"SHF_NOTE_NV_CUINFO"
        /*0018*/ 	.short	0x0002
        /*001a*/ 	.short	0x0064
        /*001c*/ 	.short	0x0082
	.zero		2


//--------------------- .nv.info                  --------------------------
	.section	.nv.info,"",@"SHT_CUDA_INFO"
	.align	4


	//----- nvinfo : EIATTR_REGCOUNT
	.align		4
        /*0000*/ 	.byte	0x04, 0x2f
        /*0002*/ 	.short	(.L_3 - .L_2)
	.align		4
.L_2:
        /*0004*/ 	.word	index@(_Z6locatePiS_i)
        /*0008*/ 	.word	0x00000019


	//----- nvinfo : EIATTR_FRAME_SIZE
	.align		4
.L_3:
        /*000c*/ 	.byte	0x04, 0x11
        /*000e*/ 	.short	(.L_5 - .L_4)
	.align		4
.L_4:
        /*0010*/ 	.word	index@(_Z6locatePiS_i)
        /*0014*/ 	.word	0x00000010


	//----- nvinfo : EIATTR_MIN_STACK_SIZE
	.align		4
.L_5:
        /*0018*/ 	.byte	0x04, 0x12
        /*001a*/ 	.short	(.L_7 - .L_6)
	.align		4
.L_6:
        /*001c*/ 	.word	index@(_Z6locatePiS_i)
        /*0020*/ 	.word	0x00000010
.L_7:


//--------------------- .nv.compat                --------------------------
	.section	.nv.compat,"",@"SHT_CUDA_COMPAT_INFO"
	.align	4
        /*0000*/ 	.byte	0x02, 0x09, 0x00, 0x00, 0x02, 0x02, 0x01, 0x00, 0x02, 0x05, 0x05, 0x00, 0x03, 0x07, 0x01, 0x01
        /*0010*/ 	.byte	0x02, 0x03, 0x00, 0x00, 0x02, 0x06, 0x01, 0x00, 0x04, 0x0b, 0x08, 0x00, 0x09, 0x00, 0x00, 0x00
        /*0020*/ 	.byte	0x00, 0x00, 0x00, 0x00


//--------------------- .nv.info._Z6locatePiS_i   --------------------------
	.section	.nv.info._Z6locatePiS_i,"",@"SHT_CUDA_INFO"
	.sectionflags	@""
	.align	4


	//----- nvinfo : EIATTR_CUDA_API_VERSION
	.align		4
        /*0000*/ 	.byte	0x04, 0x37
        /*0002*/ 	.short	(.L_9 - .L_8)
.L_8:
        /*0004*/ 	.word	0x00000082


	//----- nvinfo : EIATTR_KPARAM_INFO
	.align		4
.L_9:
        /*0008*/ 	.byte	0x04, 0x17
        /*000a*/ 	.short	(.L_11 - .L_10)
.L_10:
        /*000c*/ 	.word	0x00000000
        /*0010*/ 	.short	0x0002
        /*0012*/ 	.short	0x0010
        /*0014*/ 	.byte	0x00, 0xf0, 0x11, 0x00


	//----- nvinfo : EIATTR_KPARAM_INFO
	.align		4
.L_11:
        /*0018*/ 	.byte	0x04, 0x17
        /*001a*/ 	.short	(.L_13 - .L_12)
.L_12:
        /*001c*/ 	.word	0x00000000
        /*0020*/ 	.short	0x0001
        /*0022*/ 	.short	0x0008
        /*0024*/ 	.byte	0x00, 0xf5, 0x21, 0x00


	//----- nvinfo : EIATTR_KPARAM_INFO
	.align		4
.L_13:
        /*0028*/ 	.byte	0x04, 0x17
        /*002a*/ 	.short	(.L_15 - .L_14)
.L_14:
        /*002c*/ 	.word	0x00000000
        /*0030*/ 	.short	0x0000
        /*0032*/ 	.short	0x0000
        /*0034*/ 	.byte	0x00, 0xf5, 0x21, 0x00


	//----- nvinfo : EIATTR_SPARSE_MMA_MASK
	.align		4
.L_15:
        /*0038*/ 	.byte	0x03, 0x50
        /*003a*/ 	.short	0x0000


	//----- nvinfo : EIATTR_MAXREG_COUNT
	.align		4
        /*003c*/ 	.byte	0x03, 0x1b
        /*003e*/ 	.short	0x00ff


	//----- nvinfo : EIATTR_EXTERNS
	.align		4
        /*0040*/ 	.byte	0x04, 0x0f
        /*0042*/ 	.short	(.L_17 - .L_16)


	//   ....[0]....
	.align		4
.L_16:
        /*0044*/ 	.word	index@(vprintf)


	//----- nvinfo : EIATTR_MERCURY_ISA_VERSION
	.align		4
.L_17:
        /*0048*/ 	.byte	0x03, 0x5f
        /*004a*/ 	.short	0x0101


	//----- nvinfo : EIATTR_VRC_CTA_INIT_COUNT
	.align		4
        /*004c*/ 	.byte	0x02, 0x4a
	.zero		1
	.zero		1


	//----- nvinfo : EIATTR_SYSCALL_OFFSETS
	.align		4
        /*0050*/ 	.byte	0x04, 0x46
        /*0052*/ 	.short	(.L_19 - .L_18)


	//   ....[0]....
.L_18:
        /*0054*/ 	.word	0x00000120


	//   ....[1]....
        /*0058*/ 	.word	0x00000230


	//----- nvinfo : EIATTR_EXIT_INSTR_OFFSETS
	.align		4
.L_19:
        /*005c*/ 	.byte	0x04, 0x1c
        /*005e*/ 	.short	(.L_21 - .L_20)


	//   ....[0]....
.L_20:
        /*0060*/ 	.word	0x000002e0


	//   ....[1]....
        /*0064*/ 	.word	0x00000320


	//   ....[2]....
        /*0068*/ 	.word	0x00000370


	//----- nvinfo : EIATTR_CRS_STACK_SIZE
	.align		4
.L_21:
        /*006c*/ 	.byte	0x04, 0x1e
        /*006e*/ 	.short	(.L_23 - .L_22)
.L_22:
        /*0070*/ 	.word	0x00000000


	//----- nvinfo : EIATTR_CBANK_PARAM_SIZE
	.align		4
.L_23:
        /*0074*/ 	.byte	0x03, 0x19
        /*0076*/ 	.short	0x0014


	//----- nvinfo : EIATTR_PARAM_CBANK
	.align		4
        /*0078*/ 	.byte	0x04, 0x0a
        /*007a*/ 	.short	(.L_25 - .L_24)
	.align		4
.L_24:
        /*007c*/ 	.word	index@(.nv.constant0._Z6locatePiS_i)
        /*0080*/ 	.short	0x0380
        /*0082*/ 	.short	0x0014


	//----- nvinfo : EIATTR_SW_WAR
	.align		4
.L_25:
        /*0084*/ 	.byte	0x04, 0x36
        /*0086*/ 	.short	(.L_27 - .L_26)
.L_26:
        /*0088*/ 	.word	0x00000008
.L_27:


//--------------------- .nv.callgraph             --------------------------
	.section	.nv.callgraph,"",@"SHT_CUDA_CALLGRAPH"
	.align	4
	.sectionentsize	8
	.align		4
        /*0000*/ 	.word	0x00000000
	.align		4
        /*0004*/ 	.word	0xffffffff
	.align		4
        /*0008*/ 	.word	index@(_Z6locatePiS_i)
	.align		4
        /*000c*/ 	.word	index@(vprintf)
	.align		4
        /*0010*/ 	.word	0x00000000
	.align		4
        /*0014*/ 	.word	0xfffffffe
	.align		4
        /*0018*/ 	.word	0x00000000
	.align		4
        /*001c*/ 	.word	0xfffffffd
	.align		4
        /*0020*/ 	.word	0x00000000
	.align		4
        /*0024*/ 	.word	0xfffffffc


//--------------------- .nv.constant4             --------------------------
	.section	.nv.constant4,"a",@progbits
	.align	8
	.align		8
.nv.constant4:
        /*0000*/ 	.dword	vprintf
	.align		8
        /*0008*/ 	.dword	$str
	.align		8
        /*0010*/ 	.dword	$str$1


//--------------------- .text._Z6locatePiS_i      --------------------------
	.section	.text._Z6locatePiS_i,"ax",@progbits
	.align	128
        .global         _Z6locatePiS_i
        .type           _Z6locatePiS_i,@function
        .size           _Z6locatePiS_i,(.L_x_5 - _Z6locatePiS_i)
        .other          _Z6locatePiS_i,@"STO_CUDA_ENTRY STV_DEFAULT"
_Z6locatePiS_i:
.text._Z6locatePiS_i:
[----:B------:R-:W0:Y:S01]  /*0000*/  LDC R1, c[0x0][0x37c] ;  /* 0x0000df00ff017b82 */ /* 0x000e220000000800 */
[----:B------:R-:W1:Y:S01]  /*0010*/  S2R R2, SR_TID.X ;  /* 0x0000000000027919 */ /* 0x000e620000002100 */
[----:B------:R-:W2:Y:S01]  /*0020*/  LDCU UR4, c[0x0][0x2f8] ;  /* 0x00005f00ff0477ac */ /* 0x000ea20008000800 */
[----:B0-----:R-:W-:Y:S01]  /*0030*/  VIADD R1, R1, 0xfffffff0 ;  /* 0xfffffff001017836 */ /* 0x001fe20000000000 */
[----:B------:R-:W-:Y:S01]  /*0040*/  MOV R18, 0x0 ;  /* 0x0000000000127802 */ /* 0x000fe20000000f00 */
[----:B------:R-:W0:Y:S03]  /*0050*/  LDCU UR5, c[0x0][0x2fc] ;  /* 0x00005f80ff0577ac */ /* 0x000e260008000800 */
[----:B------:R3:W4:Y:S01]  /*0060*/  LDC.64 R8, c[0x4][R18] ;  /* 0x0100000012087b82 */ /* 0x0007220000000a00 */
[----:B------:R-:W5:Y:S01]  /*0070*/  LDCU.64 UR6, c[0x4][0x8] ;  /* 0x01000100ff0677ac */ /* 0x000f620008000a00 */
[----:B------:R-:W1:Y:S01]  /*0080*/  LDCU.64 UR36, c[0x0][0x358] ;  /* 0x00006b00ff2477ac */ /* 0x000e620008000a00 */
[----:B--2---:R-:W-:-:S04]  /*0090*/  IADD3 R16, P0, PT, R1, UR4, RZ ;  /* 0x0000000401107c10 */ /* 0x004fc8000ff1e0ff */
[----:B0-----:R-:W-:Y:S01]  /*00a0*/  IADD3.X R17, PT, PT, RZ, UR5, RZ, P0, !PT ;  /* 0x00000005ff117c10 */ /* 0x001fe200087fe4ff */
[----:B------:R-:W-:Y:S02]  /*00b0*/  IMAD.MOV.U32 R6, RZ, RZ, R16 ;  /* 0x000000ffff067224 */ /* 0x000fe400078e0010 */
[----:B-----5:R-:W-:Y:S01]  /*00c0*/  IMAD.U32 R4, RZ, RZ, UR6 ;  /* 0x00000006ff047e24 */ /* 0x020fe2000f8e00ff */
[----:B------:R-:W-:Y:S01]  /*00d0*/  MOV R7, R17 ;  /* 0x0000001100077202 */ /* 0x000fe20000000f00 */
[----:B------:R-:W-:Y:S01]  /*00e0*/  IMAD.U32 R5, RZ, RZ, UR7 ;  /* 0x00000007ff057e24 */ /* 0x000fe2000f8e00ff */
[----:B-1----:R3:W-:Y:S01]  /*00f0*/  STL [R1], R2 ;  /* 0x0000000201007387 */ /* 0x0027e20000100800 */
[----:B------:R-:W-:-:S07]  /*0100*/  IMAD R19, R2, 0x3, RZ ;  /* 0x0000000302137824 */ /* 0x000fce00078e02ff */
[----:B------:R-:W-:-:S07]  /*0110*/  LEPC R20, `(.L_x_0) ;  /* 0x000000001014794e */ /* 0x000fce0000000000 */
[----:B---34-:R-:W-:Y:S05]  /*0120*/  CALL.ABS.NOINC R8 ;  /* 0x0000000008007343 */ /* 0x018fea0003c00000 */
.L_x_0:
[----:B------:R-:W0:Y:S01]  /*0130*/  LDC.64 R8, c[0x0][0x380] ;  /* 0x0000e000ff087b82 */ /* 0x000e220000000a00 */
[----:B------:R-:W1:Y:S01]  /*0140*/  LDCU.64 UR4, c[0x4][0x10] ;  /* 0x01000200ff0477ac */ /* 0x000e620008000a00 */
[----:B0-----:R-:W-:-:S05]  /*0150*/  IMAD.WIDE.U32 R8, R19, 0x4, R8 ;  /* 0x0000000413087825 */ /* 0x001fca00078e0008 */
[----:B------:R-:W2:Y:S04]  /*0160*/  LDG.E R10, desc[UR36][R8.64] ;  /* 0x00000024080a7981 */ /* 0x000ea8000c1e1900 */
[----:B------:R-:W2:Y:S04]  /*0170*/  LDG.E R11, desc[UR36][R8.64+0x4] ;  /* 0x00000424080b7981 */ /* 0x000ea8000c1e1900 */
[----:B------:R-:W3:Y:S01]  /*0180*/  LDG.E R0, desc[UR36][R8.64+0x8] ;  /* 0x0000082408007981 */ /* 0x000ee2000c1e1900 */
[----:B------:R-:W0:Y:S01]  /*0190*/  LDC.64 R18, c[0x4][R18] ;  /* 0x0100000012127b82 */ /* 0x000e220000000a00 */
[----:B-1----:R-:W-:Y:S01]  /*01a0*/  MOV R4, UR4 ;  /* 0x0000000400047c02 */ /* 0x002fe20008000f00 */
[----:B------:R-:W-:Y:S01]  /*01b0*/  IMAD.U32 R5, RZ, RZ, UR5 ;  /* 0x00000005ff057e24 */ /* 0x000fe2000f8e00ff */
[----:B------:R-:W-:Y:S01]  /*01c0*/  MOV R7, R17 ;  /* 0x0000001100077202 */ /* 0x000fe20000000f00 */
[----:B------:R-:W-:Y:S01]  /*01d0*/  IMAD.MOV.U32 R6, RZ, RZ, R16 ;  /* 0x000000ffff067224 */ /* 0x000fe200078e0010 */
[----:B--2---:R1:W-:Y:S01]  /*01e0*/  STL.64 [R1], R10 ;  /* 0x0000000a01007387 */ /* 0x0043e20000100a00 */
[----:B------:R-:W-:-:S03]  /*01f0*/  IMAD R3, R10, 0x4, R11 ;  /* 0x000000040a037824 */ /* 0x000fc600078e020b */
[----:B---3--:R1:W-:Y:S01]  /*0200*/  STL [R1+0x8], R0 ;  /* 0x0000080001007387 */ /* 0x0083e20000100800 */
[----:B0-----:R-:W-:-:S07]  /*0210*/  IMAD.U32 R22, R3, 0x4, R0 ;  /* 0x0000000403167824 */ /* 0x001fce00078e0000 */
[----:B------:R-:W-:-:S07]  /*0220*/  LEPC R20, `(.L_x_1) ;  /* 0x000000001014794e */ /* 0x000fce0000000000 */
[----:B-1----:R-:W-:Y:S05]  /*0230*/  CALL.ABS.NOINC R18 ;  /* 0x0000000012007343 */ /* 0x002fea0003c00000 */
.L_x_1:
[C---:B------:R-:W-:Y:S01]  /*0240*/  ISETP.NE.AND P0, PT, R22.reuse, 0x10, PT ;  /* 0x000000101600780c */ /* 0x040fe20003f05270 */
[----:B------:R-:W-:Y:S03]  /*0250*/  BSSY.RECONVERGENT B0, `(.L_x_2) ;  /* 0x000000b000007945 */ /* 0x000fe60003800200 */
[----:B------:R-:W-:Y:S02]  /*0260*/  ISETP.EQ.OR P1, PT, R22, 0x12, !P0 ;  /* 0x000000121600780c */ /* 0x000fe40004722670 */
[----:B------:R-:W-:-:S11]  /*0270*/  PLOP3.LUT P0, PT, PT, PT, PT, 0x80, 0x8 ;  /* 0x000000000008781c */ /* 0x000fd60003f0f070 */
[----:B------:R-:W-:Y:S05]  /*0280*/  @P1 BRA `(.L_x_3) ;  /* 0x00000000001c1947 */ /* 0x000fea0003800000 */
[----:B------:R-:W-:-:S13]  /*0290*/  ISETP.NE.AND P0, PT, R22, 0x6, PT ;  /* 0x000000061600780c */ /* 0x000fda0003f05270 */
[----:B------:R-:W0:Y:S01]  /*02a0*/  @!P0 LDC.64 R4, c[0x0][0x388] ;  /* 0x0000e200ff048b82 */ /* 0x000e220000000a00 */
[----:B------:R-:W-:Y:S02]  /*02b0*/  @!P0 IMAD.MOV.U32 R3, RZ, RZ, 0x1 ;  /* 0x00000001ff038424 */ /* 0x000fe400078e00ff */
[----:B0-----:R-:W-:-:S05]  /*02c0*/  @!P0 IMAD.WIDE.U32 R4, R2, 0x4, R4 ;  /* 0x0000000402048825 */ /* 0x001fca00078e0004 */
[----:B------:R0:W-:Y:S01]  /*02d0*/  @!P0 STG.E desc[UR36][R4.64], R3 ;  /* 0x0000000304008986 */ /* 0x0001e2000c101924 */
[----:B------:R-:W-:Y:S05]  /*02e0*/  @!P0 EXIT ;  /* 0x000000000000894d */ /* 0x000fea0003800000 */
[----:B------:R-:W-:-:S13]  /*02f0*/  PLOP3.LUT P0, PT, PT, PT, PT, 0x8, 0x80 ;  /* 0x000000000080781c */ /* 0x000fda0003f0e170 */
.L_x_3:
[----:B------:R-:W-:Y:S05]  /*0300*/  BSYNC.RECONVERGENT B0 ;  /* 0x0000000000007941 */ /* 0x000fea0003800200 */
.L_x_2:
[----:B------:R-:W-:-:S13]  /*0310*/  ISETP.NE.AND P1, PT, R22, 0x18, PT ;  /* 0x000000181600780c */ /* 0x000fda0003f25270 */
[----:B------:R-:W-:Y:S05]  /*0320*/  @!P0 EXIT P1 ;  /* 0x000000000000894d */ /* 0x000fea0000800000 */
[----:B0-----:R-:W0:Y:S01]  /*0330*/  LDC.64 R4, c[0x0][0x388] ;  /* 0x0000e200ff047b82 */ /* 0x001e220000000a00 */
[----:B------:R-:W-:Y:S02]  /*0340*/  HFMA2 R3, -RZ, RZ, 0, 1.1920928955078125e-07 ;  /* 0x00000002ff037431 */ /* 0x000fe400000001ff */
[----:B0-----:R-:W-:-:S05]  /*0350*/  IMAD.WIDE.U32 R4, R2, 0x4, R4 ;  /* 0x0000000402047825 */ /* 0x001fca00078e0004 */
[----:B------:R-:W-:Y:S01]  /*0360*/  STG.E desc[UR36][R4.64], R3 ;  /* 0x0000000304007986 */ /* 0x000fe2000c101924 */
[----:B------:R-:W-:Y:S05]  /*0370*/  EXIT ;  /* 0x000000000000794d */ /* 0x000fea0003800000 */
.L_x_4:
[----:B------:R-:W-:-:S00]  /*0380*/  BRA `(.L_x_4) ;  /* 0xfffffffc00fc7947 */ /* 0x000fc0000383ffff */
[----:B------:R-:W-:-:S00]  /*0390*/  NOP ;  /* 0x0000000000007918 */ /* 0x000fc00000000000 */
        /* <DEDUP_REMOVED lines=14> */
.L_x_5:


//--------------------- .nv.global.init           --------------------------
	.section	.nv.global.init,"aw",@progbits
.nv.global.init:
	.type		$str,@object
	.size		$str,($str$1 - $str)
$str:
        /*0000*/ 	.byte	0x74, 0x69, 0x64, 0x20, 0x69, 0x73, 0x3a, 0x20, 0x25, 0x69, 0x0a, 0x00
	.type		$str$1,@object
	.size		$str$1,(.L_1 - $str$1)
$str$1:
        /*000c*/ 	.byte	0x25, 0x69, 0x2c, 0x20, 0x25, 0x69, 0x2c, 0x20, 0x25, 0x69, 0x0a, 0x00
.L_1:


//--------------------- .nv.shared.reserved.0     --------------------------
	.section	.nv.shared.reserved.0,"aw",@nobits
	.weak		__nv_reservedSMEM_offset_0_alias
	.size		__nv_reservedSMEM_offset_0_alias, 0, 64
	.other		__nv_reservedSMEM_offset_0_alias,@"STO_CUDA_RESERVED_SHARED STV_DEFAULT"
__nv_reservedSMEM_offset_0_alias:
	.zero		0
	.zero		64


//--------------------- .nv.constant0._Z6locatePiS_i --------------------------
	.section	.nv.constant0._Z6locatePiS_i,"a",@progbits
	.sectionflags	@""
	.align	4
.nv.constant0._Z6locatePiS_i:
	.zero		916


//--------------------- SYMBOLS --------------------------

	.type		.nv.reservedSmem.offset0,@object
	.size		.nv.reservedSmem.offset0,0x4
	.type		vprintf,@function
